	.headerflags	@"EF_CUDA_TEXMODE_UNIFIED EF_CUDA_64BIT_ADDRESS EF_CUDA_SM86 EF_CUDA_VIRTUAL_SM(EF_CUDA_SM86)"
	.elftype	@"ET_EXEC"


//--------------------- .nv.info                  --------------------------
	.section	.nv.info,"",@"SHT_CUDA_INFO"
	.align	4


	//----- nvinfo : EIATTR_REGCOUNT
	.align		4
        /*0000*/ 	.byte	0x04, 0x2f
        /*0002*/ 	.short	(.L_2 - .L_1)
	.align		4
.L_1:
        /*0004*/ 	.word	index@(triton_red_fused__to_copy_add_mean_mul_pow_rsqrt_10)
        /*0008*/ 	.word	0x00000022


	//----- nvinfo : EIATTR_MIN_STACK_SIZE
	.align		4
.L_2:
        /*000c*/ 	.byte	0x04, 0x12
        /*000e*/ 	.short	(.L_4 - .L_3)
	.align		4
.L_3:
        /*0010*/ 	.word	index@(triton_red_fused__to_copy_add_mean_mul_pow_rsqrt_10)
        /*0014*/ 	.word	0x00000000


	//----- nvinfo : EIATTR_FRAME_SIZE
	.align		4
.L_4:
        /*0018*/ 	.byte	0x04, 0x11
        /*001a*/ 	.short	(.L_6 - .L_5)
	.align		4
.L_5:
        /*001c*/ 	.word	index@(triton_red_fused__to_copy_add_mean_mul_pow_rsqrt_10)
        /*0020*/ 	.word	0x00000000


	//----- nvinfo : EIATTR_MIN_STACK_SIZE
	.align		4
.L_6:
        /*0024*/ 	.byte	0x04, 0x12
        /*0026*/ 	.short	(.L_8 - .L_7)
	.align		4
.L_7:
        /*0028*/ 	.word	index@(triton_red_fused__to_copy_add_mean_mul_pow_rsqrt_10)
        /*002c*/ 	.word	0x00000000
.L_8:


//--------------------- .nv.info.triton_red_fused__to_copy_add_mean_mul_pow_rsqrt_10 --------------------------
	.section	.nv.info.triton_red_fused__to_copy_add_mean_mul_pow_rsqrt_10,"",@"SHT_CUDA_INFO"
	.sectionflags	@""
	.align	4


	//----- nvinfo : EIATTR_CUDA_API_VERSION
	.align		4
        /*0000*/ 	.byte	0x04, 0x37
        /*0002*/ 	.short	(.L_10 - .L_9)
.L_9:
        /*0004*/ 	.word	0x0000007c


	//----- nvinfo : EIATTR_SW2861232_WAR
	.align		4
.L_10:
        /*0008*/ 	.byte	0x01, 0x35
	.zero		2


	//----- nvinfo : EIATTR_PARAM_CBANK
	.align		4
        /*000c*/ 	.byte	0x04, 0x0a
        /*000e*/ 	.short	(.L_12 - .L_11)
	.align		4
.L_11:
        /*0010*/ 	.word	index@(.nv.constant0.triton_red_fused__to_copy_add_mean_mul_pow_rsqrt_10)
        /*0014*/ 	.short	0x0160
        /*0016*/ 	.short	0x0048


	//----- nvinfo : EIATTR_CBANK_PARAM_SIZE
	.align		4
.L_12:
        /*0018*/ 	.byte	0x03, 0x19
        /*001a*/ 	.short	0x0048


	//----- nvinfo : EIATTR_KPARAM_INFO
	.align		4
        /*001c*/ 	.byte	0x04, 0x17
        /*001e*/ 	.short	(.L_14 - .L_13)
.L_13:
        /*0020*/ 	.word	0x00000000
        /*0024*/ 	.short	0x0009
        /*0026*/ 	.short	0x0040
        /*0028*/ 	.byte	0x00, 0xf4, 0x21, 0x00


	//----- nvinfo : EIATTR_KPARAM_INFO
	.align		4
.L_14:
        /*002c*/ 	.byte	0x04, 0x17
        /*002e*/ 	.short	(.L_16 - .L_15)
.L_15:
        /*0030*/ 	.word	0x00000000
        /*0034*/ 	.short	0x0008
        /*0036*/ 	.short	0x003c
        /*0038*/ 	.byte	0x00, 0xf0, 0x11, 0x00


	//----- nvinfo : EIATTR_KPARAM_INFO
	.align		4
.L_16:
        /*003c*/ 	.byte	0x04, 0x17
        /*003e*/ 	.short	(.L_18 - .L_17)
.L_17:
        /*0040*/ 	.word	0x00000000
        /*0044*/ 	.short	0x0007
        /*0046*/ 	.short	0x0038
        /*0048*/ 	.byte	0x00, 0xf0, 0x11, 0x00


	//----- nvinfo : EIATTR_KPARAM_INFO
	.align		4
.L_18:
        /*004c*/ 	.byte	0x04, 0x17
        /*004e*/ 	.short	(.L_20 - .L_19)
.L_19:
        /*0050*/ 	.word	0x00000000
        /*0054*/ 	.short	0x0006
        /*0056*/ 	.short	0x0030
        /*0058*/ 	.byte	0x00, 0xf4, 0x21, 0x00


	//----- nvinfo : EIATTR_KPARAM_INFO
	.align		4
.L_20:
        /*005c*/ 	.byte	0x04, 0x17
        /*005e*/ 	.short	(.L_22 - .L_21)
.L_21:
        /*0060*/ 	.word	0x00000000
        /*0064*/ 	.short	0x0005
        /*0066*/ 	.short	0x0028
        /*0068*/ 	.byte	0x00, 0xf4, 0x21, 0x00


	//----- nvinfo : EIATTR_KPARAM_INFO
	.align		4
.L_22:
        /*006c*/ 	.byte	0x04, 0x17
        /*006e*/ 	.short	(.L_24 - .L_23)
.L_23:
        /*0070*/ 	.word	0x00000000
        /*0074*/ 	.short	0x0004
        /*0076*/ 	.short	0x0020
        /*0078*/ 	.byte	0x00, 0xf4, 0x21, 0x00


	//----- nvinfo : EIATTR_KPARAM_INFO
	.align		4
.L_24:
        /*007c*/ 	.byte	0x04, 0x17
        /*007e*/ 	.short	(.L_26 - .L_25)
.L_25:
        /*0080*/ 	.word	0x00000000
        /*0084*/ 	.short	0x0003
        /*0086*/ 	.short	0x0018
        /*0088*/ 	.byte	0x00, 0xf4, 0x21, 0x00


	//----- nvinfo : EIATTR_KPARAM_INFO
	.align		4
.L_26:
        /*008c*/ 	.byte	0x04, 0x17
        /*008e*/ 	.short	(.L_28 - .L_27)
.L_27:
        /*0090*/ 	.word	0x00000000
        /*0094*/ 	.short	0x0002
        /*0096*/ 	.short	0x0010
        /*0098*/ 	.byte	0x00, 0xf4, 0x21, 0x00


	//----- nvinfo : EIATTR_KPARAM_INFO
	.align		4
.L_28:
        /*009c*/ 	.byte	0x04, 0x17
        /*009e*/ 	.short	(.L_30 - .L_29)
.L_29:
        /*00a0*/ 	.word	0x00000000
        /*00a4*/ 	.short	0x0001
        /*00a6*/ 	.short	0x0008
        /*00a8*/ 	.byte	0x00, 0xf4, 0x21, 0x00


	//----- nvinfo : EIATTR_KPARAM_INFO
	.align		4
.L_30:
        /*00ac*/ 	.byte	0x04, 0x17
        /*00ae*/ 	.short	(.L_32 - .L_31)
.L_31:
        /*00b0*/ 	.word	0x00000000
        /*00b4*/ 	.short	0x0000
        /*00b6*/ 	.short	0x0000
        /*00b8*/ 	.byte	0x00, 0xf4, 0x21, 0x00


	//----- nvinfo : EIATTR_MAXREG_COUNT
	.align		4
.L_32:
        /*00bc*/ 	.byte	0x03, 0x1b
        /*00be*/ 	.short	0x0080


	//----- nvinfo : EIATTR_COOP_GROUP_MASK_REGIDS
	.align		4
        /*00c0*/ 	.byte	0x04, 0x29
        /*00c2*/ 	.short	(.L_34 - .L_33)


	//   ....[0]....
.L_33:
        /*00c4*/ 	.word	0xffffffff


	//   ....[1]....
        /*00c8*/ 	.word	0xffffffff


	//   ....[2]....
        /*00cc*/ 	.word	0xffffffff


	//   ....[3]....
        /*00d0*/ 	.word	0xffffffff


	//   ....[4]....
        /*00d4*/ 	.word	0xffffffff


	//   ....[5]....
        /*00d8*/ 	.word	0xffffffff


	//   ....[6]....
        /*00dc*/ 	.word	0xffffffff


	//   ....[7]....
        /*00e0*/ 	.word	0xffffffff


	//   ....[8]....
        /*00e4*/ 	.word	0xffffffff


	//----- nvinfo : EIATTR_COOP_GROUP_INSTR_OFFSETS
	.align		4
.L_34:
        /*00e8*/ 	.byte	0x04, 0x28
        /*00ea*/ 	.short	(.L_36 - .L_35)


	//   ....[0]....
.L_35:
        /*00ec*/ 	.word	0x00000920


	//   ....[1]....
        /*00f0*/ 	.word	0x00000950


	//   ....[2]....
        /*00f4*/ 	.word	0x00000980


	//   ....[3]....
        /*00f8*/ 	.word	0x000009a0


	//   ....[4]....
        /*00fc*/ 	.word	0x000009d0


	//   ....[5]....
        /*0100*/ 	.word	0x00000a40


	//   ....[6]....
        /*0104*/ 	.word	0x00000a70


	//   ....[7]....
        /*0108*/ 	.word	0x00000a90


	//   ....[8]....
        /*010c*/ 	.word	0x00000ab0


	//----- nvinfo : EIATTR_EXIT_INSTR_OFFSETS
	.align		4
.L_36:
        /*0110*/ 	.byte	0x04, 0x1c
        /*0112*/ 	.short	(.L_38 - .L_37)


	//   ....[0]....
.L_37:
        /*0114*/ 	.word	0x00000e60


	//   ....[1]....
        /*0118*/ 	.word	0x00000e80


	//----- nvinfo : EIATTR_REQNTID
	.align		4
.L_38:
        /*011c*/ 	.byte	0x04, 0x10
        /*011e*/ 	.short	(.L_40 - .L_39)
.L_39:
        /*0120*/ 	.word	0x00000200
        /*0124*/ 	.word	0x00000001
        /*0128*/ 	.word	0x00000001
.L_40:


//--------------------- .nv.callgraph             --------------------------
	.section	.nv.callgraph,"",@"SHT_CUDA_CALLGRAPH"
	.align	4
	.sectionentsize	8
	.align		4
        /*0000*/ 	.word	0x00000000
	.align		4
        /*0004*/ 	.word	0xffffffff
	.align		4
        /*0008*/ 	.word	0x00000000
	.align		4
        /*000c*/ 	.word	0xfffffffe
	.align		4
        /*0010*/ 	.word	0x00000000
	.align		4
        /*0014*/ 	.word	0xfffffffd
	.align		4
        /*0018*/ 	.word	0x00000000
	.align		4
        /*001c*/ 	.word	0xfffffffc


//--------------------- .nv.rel.action            --------------------------
	.section	.nv.rel.action,"",@"SHT_CUDA_RELOCINFO"
	.align	8
	.sectionentsize	8
        /*0000*/ 	.byte	0x73, 0x00, 0x00, 0x00, 0x00, 0x00, 0x00, 0x00, 0x00, 0x00, 0x00, 0x11, 0x25, 0x00, 0x05, 0x36


//--------------------- .nv.constant4             --------------------------
	.section	.nv.constant4,"a",@progbits
	.align	8
	.align		8
.nv.constant4:
        /*0000*/ 	.dword	_$_str


//--------------------- .nv.constant0.triton_red_fused__to_copy_add_mean_mul_pow_rsqrt_10 --------------------------
	.section	.nv.constant0.triton_red_fused__to_copy_add_mean_mul_pow_rsqrt_10,"a",@progbits
	.sectionflags	@""
	.align	4
.nv.constant0.triton_red_fused__to_copy_add_mean_mul_pow_rsqrt_10:
	.zero		424


//--------------------- .text.triton_red_fused__to_copy_add_mean_mul_pow_rsqrt_10 --------------------------
	.section	.text.triton_red_fused__to_copy_add_mean_mul_pow_rsqrt_10,"ax",@progbits
	.sectionflags	@"SHF_BARRIERS=1"
	.sectioninfo	@"SHI_REGISTERS=34"
	.align	128
        .global         triton_red_fused__to_copy_add_mean_mul_pow_rsqrt_10
        .type           triton_red_fused__to_copy_add_mean_mul_pow_rsqrt_10,@function
        .size           triton_red_fused__to_copy_add_mean_mul_pow_rsqrt_10,(.L_x_1 - triton_red_fused__to_copy_add_mean_mul_pow_rsqrt_10)
        .other          triton_red_fused__to_copy_add_mean_mul_pow_rsqrt_10,@"STO_CUDA_ENTRY STV_DEFAULT"
triton_red_fused__to_copy_add_mean_mul_pow_rsqrt_10:
.text.triton_red_fused__to_copy_add_mean_mul_pow_rsqrt_10:
[----:B------:R-:W-:Y:S02]  /*0000*/  MOV R1, c[0x0][0x28] ;  /* 0x00000a0000017a02 */ /* 0x000fe40000000f00 */
[----:B------:R-:W0:Y:S01]  /*0010*/  S2R R12, SR_TID.X ;  /* 0x00000000000c7919 */ /* 0x000e220000002100 */
[----:B------:R-:W-:Y:S01]  /*0020*/  MOV R13, 0x2 ;  /* 0x00000002000d7802 */ /* 0x000fe20000000f00 */
[----:B------:R-:W-:Y:S01]  /*0030*/  CS2R R24, SRZ ;  /* 0x0000000000187805 */ /* 0x000fe2000001ff00 */
[----:B------:R-:W-:Y:S01]  /*0040*/  CS2R R22, SRZ ;  /* 0x0000000000167805 */ /* 0x000fe2000001ff00 */
[----:B------:R-:W1:Y:S01]  /*0050*/  S2R R3, SR_CTAID.X ;  /* 0x0000000000037919 */ /* 0x000e620000002500 */
[----:B------:R-:W-:Y:S01]  /*0060*/  ULDC.64 UR4, c[0x0][0x118] ;  /* 0x0000460000047ab9 */ /* 0x000fe20000000a00 */
[----:B0-----:R-:W-:-:S04]  /*0070*/  SHF.L.U32 R14, R12, 0x2, RZ ;  /* 0x000000020c0e7819 */ /* 0x001fc800000006ff */
[----:B------:R-:W-:Y:S02]  /*0080*/  LOP3.LUT R14, R14, 0x7fc, RZ, 0xc0, !PT ;  /* 0x000007fc0e0e7812 */ /* 0x000fe400078ec0ff */
[----:B-1----:R-:W-:-:S03]  /*0090*/  ISETP.GE.AND P1, PT, R3, 0x200, PT ;  /* 0x000002000300780c */ /* 0x002fc60003f26270 */
[----:B------:R-:W-:-:S04]  /*00a0*/  IMAD R0, R3, 0x1000, R14 ;  /* 0x0000100003007824 */ /* 0x000fc800078e020e */
[----:B------:R-:W-:-:S04]  /*00b0*/  IMAD.WIDE R2, R0, R13, c[0x0][0x160] ;  /* 0x0000580000027625 */ /* 0x000fc800078e020d */
[CC--:B------:R-:W-:Y:S02]  /*00c0*/  IMAD.WIDE R4, R0.reuse, R13.reuse, c[0x0][0x168] ;  /* 0x00005a0000047625 */ /* 0x0c0fe400078e020d */
[----:B------:R-:W2:Y:S04]  /*00d0*/  @!P1 LDG.E.EF.64 R24, [R2.64] ;  /* 0x0000000402189981 */ /* 0x000ea8000c0e1b00 */
[----:B------:R-:W3:Y:S01]  /*00e0*/  @!P1 LDG.E.EF.64 R22, [R4.64] ;  /* 0x0000000404169981 */ /* 0x000ee2000c0e1b00 */
[----:B------:R-:W-:Y:S01]  /*00f0*/  CS2R R18, SRZ ;  /* 0x0000000000127805 */ /* 0x000fe2000001ff00 */
[----:B------:R-:W-:Y:S01]  /*0100*/  IMAD.WIDE R8, R0, R13, c[0x0][0x170] ;  /* 0x00005c0000087625 */ /* 0x000fe200078e020d */
[----:B------:R-:W-:-:S03]  /*0110*/  CS2R R20, SRZ ;  /* 0x0000000000147805 */ /* 0x000fc6000001ff00 */
[CC--:B------:R-:W-:Y:S01]  /*0120*/  IMAD.WIDE R6, R0.reuse, R13.reuse, c[0x0][0x178] ;  /* 0x00005e0000067625 */ /* 0x0c0fe200078e020d */
[----:B------:R-:W4:Y:S04]  /*0130*/  @!P1 LDG.E.EF.64 R18, [R8.64] ;  /* 0x0000000408129981 */ /* 0x000f28000c0e1b00 */
[----:B------:R-:W5:Y:S01]  /*0140*/  @!P1 LDG.E.EF.64 R20, [R6.64] ;  /* 0x0000000406149981 */ /* 0x000f62000c0e1b00 */
[----:B------:R-:W-:Y:S01]  /*0150*/  CS2R R16, SRZ ;  /* 0x0000000000107805 */ /* 0x000fe2000001ff00 */
[----:B------:R-:W-:-:S05]  /*0160*/  IMAD.WIDE R10, R0, R13, c[0x0][0x180] ;  /* 0x00006000000a7625 */ /* 0x000fca00078e020d */
[----:B------:R-:W5:Y:S01]  /*0170*/  @!P1 LDG.E.EF.64 R16, [R10.64] ;  /* 0x000000040a109981 */ /* 0x000f62000c0e1b00 */
[C---:B--2---:R-:W-:Y:S02]  /*0180*/  SHF.L.U32 R26, R24.reuse, 0x10, RZ ;  /* 0x00000010181a7819 */ /* 0x044fe400000006ff */
[----:B------:R-:W-:Y:S02]  /*0190*/  PRMT R24, R24, 0x7632, R24 ;  /* 0x0000763218187816 */ /* 0x000fe40000000018 */
[C---:B---3--:R-:W-:Y:S02]  /*01a0*/  SHF.L.U32 R27, R22.reuse, 0x10, RZ ;  /* 0x00000010161b7819 */ /* 0x048fe400000006ff */
[----:B------:R-:W-:Y:S02]  /*01b0*/  SHF.L.U32 R30, R23, 0x10, RZ ;  /* 0x00000010171e7819 */ /* 0x000fe400000006ff */
[----:B------:R-:W-:Y:S01]  /*01c0*/  PRMT R22, R22, 0x7632, R22 ;  /* 0x0000763216167816 */ /* 0x000fe20000000016 */
[--C-:B------:R-:W-:Y:S01]  /*01d0*/  FADD R26, R26, R27.reuse ;  /* 0x0000001b1a1a7221 */ /* 0x100fe20000000000 */
[C---:B------:R-:W-:Y:S01]  /*01e0*/  PRMT R27, R25.reuse, 0x7632, R27 ;  /* 0x00007632191b7816 */ /* 0x040fe2000000001b */
[----:B------:R-:W-:Y:S01]  /*01f0*/  IMAD.U32 R25, R25, 0x10000, RZ ;  /* 0x0001000019197824 */ /* 0x000fe200078e00ff */
[----:B------:R-:W-:Y:S01]  /*0200*/  PRMT R28, R23, 0x7632, R28 ;  /* 0x00007632171c7816 */ /* 0x000fe2000000001c */
[----:B------:R-:W-:Y:S01]  /*0210*/  IMAD.U32 R22, R22, 0x10000, RZ ;  /* 0x0001000016167824 */ /* 0x000fe200078e00ff */
[----:B------:R-:W-:Y:S01]  /*0220*/  SHF.L.U32 R23, R24, 0x10, RZ ;  /* 0x0000001018177819 */ /* 0x000fe200000006ff */
[----:B------:R-:W-:Y:S01]  /*0230*/  FADD R30, R25, R30 ;  /* 0x0000001e191e7221 */ /* 0x000fe20000000000 */
[C---:B----4-:R-:W-:Y:S01]  /*0240*/  SHF.L.U32 R25, R18.reuse, 0x10, RZ ;  /* 0x0000001012197819 */ /* 0x050fe200000006ff */
[----:B------:R-:W-:Y:S01]  /*0250*/  IMAD.U32 R29, R19, 0x10000, RZ ;  /* 0x00010000131d7824 */ /* 0x000fe200078e00ff */
[----:B------:R-:W-:Y:S01]  /*0260*/  PRMT R18, R18, 0x7632, R18 ;  /* 0x0000763212127816 */ /* 0x000fe20000000012 */
[----:B------:R-:W-:Y:S01]  /*0270*/  FADD R23, R23, R22 ;  /* 0x0000001617177221 */ /* 0x000fe20000000000 */
[----:B------:R-:W-:Y:S01]  /*0280*/  SHF.L.U32 R27, R27, 0x10, RZ ;  /* 0x000000101b1b7819 */ /* 0x000fe200000006ff */
[----:B------:R-:W-:Y:S01]  /*0290*/  FADD R25, R25, R26 ;  /* 0x0000001a19197221 */ /* 0x000fe20000000000 */
[----:B------:R-:W-:Y:S01]  /*02a0*/  SHF.L.U32 R28, R28, 0x10, RZ ;  /* 0x000000101c1c7819 */ /* 0x000fe200000006ff */
[----:B------:R-:W-:Y:S01]  /*02b0*/  FADD R29, R29, R30 ;  /* 0x0000001e1d1d7221 */ /* 0x000fe20000000000 */
[----:B------:R-:W-:-:S02]  /*02c0*/  PRMT R24, R19, 0x7632, R24 ;  /* 0x0000763213187816 */ /* 0x000fc40000000018 */
[----:B------:R-:W-:Y:S01]  /*02d0*/  SHF.L.U32 R18, R18, 0x10, RZ ;  /* 0x0000001012127819 */ /* 0x000fe200000006ff */
[----:B------:R-:W-:Y:S01]  /*02e0*/  FADD R22, R27, R28 ;  /* 0x0000001c1b167221 */ /* 0x000fe20000000000 */
[----:B-----5:R-:W-:Y:S02]  /*02f0*/  PRMT R19, R20, 0x7632, R19 ;  /* 0x0000763214137816 */ /* 0x020fe40000000013 */
[----:B------:R-:W-:Y:S01]  /*0300*/  SHF.L.U32 R27, R24, 0x10, RZ ;  /* 0x00000010181b7819 */ /* 0x000fe200000006ff */
[----:B------:R-:W-:Y:S01]  /*0310*/  IMAD.U32 R24, R21, 0x10000, RZ ;  /* 0x0001000015187824 */ /* 0x000fe200078e00ff */
[----:B------:R-:W-:Y:S01]  /*0320*/  SHF.L.U32 R19, R19, 0x10, RZ ;  /* 0x0000001013137819 */ /* 0x000fe200000006ff */
[----:B------:R-:W-:Y:S01]  /*0330*/  FADD R18, R18, R23 ;  /* 0x0000001712127221 */ /* 0x000fe20000000000 */
[----:B------:R-:W-:Y:S01]  /*0340*/  PRMT R21, R21, 0x7632, R21 ;  /* 0x0000763215157816 */ /* 0x000fe20000000015 */
[----:B------:R-:W-:Y:S01]  /*0350*/  FADD R26, R27, R22 ;  /* 0x000000161b1a7221 */ /* 0x000fe20000000000 */
[----:B------:R-:W-:Y:S01]  /*0360*/  SHF.L.U32 R20, R20, 0x10, RZ ;  /* 0x0000001014147819 */ /* 0x000fe200000006ff */
[--C-:B------:R-:W-:Y:S01]  /*0370*/  FADD R19, R19, R18.reuse ;  /* 0x0000001213137221 */ /* 0x100fe20000000000 */
[----:B------:R-:W-:Y:S01]  /*0380*/  PRMT R18, R16, 0x7632, R18 ;  /* 0x0000763210127816 */ /* 0x000fe20000000012 */
[----:B------:R-:W-:Y:S01]  /*0390*/  FADD R24, R24, R29 ;  /* 0x0000001d18187221 */ /* 0x000fe20000000000 */
[----:B------:R-:W-:Y:S01]  /*03a0*/  PRMT R22, R17, 0x7632, R22 ;  /* 0x0000763211167816 */ /* 0x000fe20000000016 */
[----:B------:R-:W-:Y:S01]  /*03b0*/  FADD R25, R20, R25 ;  /* 0x0000001914197221 */ /* 0x000fe20000000000 */
[----:B------:R-:W-:Y:S01]  /*03c0*/  SHF.L.U32 R21, R21, 0x10, RZ ;  /* 0x0000001015157819 */ /* 0x000fe200000006ff */
[----:B------:R-:W-:Y:S01]  /*03d0*/  IMAD.U32 R17, R17, 0x10000, RZ ;  /* 0x0001000011117824 */ /* 0x000fe200078e00ff */
[----:B------:R-:W-:-:S02]  /*03e0*/  SHF.L.U32 R20, R16, 0x10, RZ ;  /* 0x0000001010147819 */ /* 0x000fc400000006ff */
[----:B------:R-:W-:Y:S01]  /*03f0*/  SHF.L.U32 R18, R18, 0x10, RZ ;  /* 0x0000001012127819 */ /* 0x000fe200000006ff */
[----:B------:R-:W-:Y:S01]  /*0400*/  FADD R23, R21, R26 ;  /* 0x0000001a15177221 */ /* 0x000fe20000000000 */
[----:B------:R-:W-:Y:S01]  /*0410*/  SHF.L.U32 R22, R22, 0x10, RZ ;  /* 0x0000001016167819 */ /* 0x000fe200000006ff */
[----:B------:R-:W-:Y:S01]  /*0420*/  FADD R20, R20, R25 ;  /* 0x0000001914147221 */ /* 0x000fe20000000000 */
[----:B------:R-:W-:Y:S01]  /*0430*/  FADD R21, R17, R24 ;  /* 0x0000001811157221 */ /* 0x000fe20000000000 */
[----:B------:R-:W-:Y:S01]  /*0440*/  FADD R27, R18, R19 ;  /* 0x00000013121b7221 */ /* 0x000fe20000000000 */
[----:B------:R-:W-:Y:S01]  /*0450*/  CS2R R16, SRZ ;  /* 0x0000000000107805 */ /* 0x000fe2000001ff00 */
[----:B------:R-:W-:Y:S01]  /*0460*/  FADD R26, R22, R23 ;  /* 0x00000017161a7221 */ /* 0x000fe20000000000 */
[----:B------:R-:W-:Y:S02]  /*0470*/  CS2R R18, SRZ ;  /* 0x0000000000127805 */ /* 0x000fe4000001ff00 */
[----:B------:R-:W-:-:S02]  /*0480*/  F2FP.BF16.PACK_AB R30, R27, R20 ;  /* 0x000000141b1e723e */ /* 0x000fc400000010ff */
[----:B------:R-:W-:Y:S01]  /*0490*/  F2FP.BF16.PACK_AB R31, R26, R21 ;  /* 0x000000151a1f723e */ /* 0x000fe200000010ff */
[----:B------:R-:W-:Y:S01]  /*04a0*/  CS2R R22, SRZ ;  /* 0x0000000000167805 */ /* 0x000fe2000001ff00 */
[----:B------:R-:W2:Y:S04]  /*04b0*/  @!P1 LDG.E.EF.64 R16, [R2.64+0x1000] ;  /* 0x0010000402109981 */ /* 0x000ea8000c0e1b00 */
[----:B------:R2:W-:Y:S04]  /*04c0*/  @!P1 STG.E.64 [R2.64], R30 ;  /* 0x0000001e02009986 */ /* 0x0005e8000c101b04 */
[----:B------:R0:W3:Y:S01]  /*04d0*/  @!P1 LDG.E.EF.64 R18, [R4.64+0x1000] ;  /* 0x0010000404129981 */ /* 0x0000e2000c0e1b00 */
[----:B------:R-:W-:-:S03]  /*04e0*/  CS2R R24, SRZ ;  /* 0x0000000000187805 */ /* 0x000fc6000001ff00 */
[----:B------:R1:W4:Y:S01]  /*04f0*/  @!P1 LDG.E.EF.64 R22, [R8.64+0x1000] ;  /* 0x0010000408169981 */ /* 0x000322000c0e1b00 */
[----:B------:R-:W-:-:S03]  /*0500*/  CS2R R28, SRZ ;  /* 0x00000000001c7805 */ /* 0x000fc6000001ff00 */
[----:B------:R5:W4:Y:S04]  /*0510*/  @!P1 LDG.E.EF.64 R24, [R6.64+0x1000] ;  /* 0x0010000406189981 */ /* 0x000b28000c0e1b00 */
[----:B------:R0:W5:Y:S01]  /*0520*/  @!P1 LDG.E.EF.64 R28, [R10.64+0x1000] ;  /* 0x001000040a1c9981 */ /* 0x000162000c0e1b00 */
[C---:B------:R-:W-:Y:S02]  /*0530*/  LOP3.LUT P0, RZ, R12.reuse, 0x1f, RZ, 0xc0, !PT ;  /* 0x0000001f0cff7812 */ /* 0x040fe4000780c0ff */
[----:B------:R-:W-:Y:S02]  /*0540*/  ISETP.GE.AND P2, PT, R12, 0x10, PT ;  /* 0x000000100c00780c */ /* 0x000fe40003f46270 */
[C---:B--2---:R-:W-:Y:S01]  /*0550*/  SHF.L.U32 R30, R16.reuse, 0x10, RZ ;  /* 0x00000010101e7819 */ /* 0x044fe200000006ff */
[----:B0-----:R-:W-:Y:S01]  /*0560*/  IMAD.U32 R4, R17, 0x10000, RZ ;  /* 0x0001000011047824 */ /* 0x001fe200078e00ff */
[----:B------:R-:W-:-:S02]  /*0570*/  PRMT R16, R16, 0x7632, R16 ;  /* 0x0000763210107816 */ /* 0x000fc40000000010 */
[----:B------:R-:W-:Y:S02]  /*0580*/  PRMT R17, R17, 0x7632, R17 ;  /* 0x0000763211117816 */ /* 0x000fe40000000011 */
[----:B------:R-:W-:Y:S02]  /*0590*/  SHF.L.U32 R16, R16, 0x10, RZ ;  /* 0x0000001010107819 */ /* 0x000fe400000006ff */
[C---:B---3--:R-:W-:Y:S02]  /*05a0*/  SHF.L.U32 R31, R19.reuse, 0x10, RZ ;  /* 0x00000010131f7819 */ /* 0x048fe400000006ff */
[C---:B------:R-:W-:Y:S02]  /*05b0*/  SHF.L.U32 R5, R18.reuse, 0x10, RZ ;  /* 0x0000001012057819 */ /* 0x040fe400000006ff */
[----:B------:R-:W-:Y:S01]  /*05c0*/  PRMT R18, R18, 0x7632, R18 ;  /* 0x0000763212127816 */ /* 0x000fe20000000012 */
[----:B-1----:R-:W-:Y:S01]  /*05d0*/  FADD R8, R4, R31 ;  /* 0x0000001f04087221 */ /* 0x002fe20000000000 */
[----:B------:R-:W-:Y:S01]  /*05e0*/  PRMT R19, R19, 0x7632, R19 ;  /* 0x0000763213137816 */ /* 0x000fe20000000013 */
[----:B------:R-:W-:Y:S01]  /*05f0*/  FADD R9, R30, R5 ;  /* 0x000000051e097221 */ /* 0x000fe20000000000 */
[----:B----4-:R-:W-:Y:S01]  /*0600*/  IMAD.U32 R4, R22, 0x10000, RZ ;  /* 0x0001000016047824 */ /* 0x010fe200078e00ff */
[----:B------:R-:W-:-:S02]  /*0610*/  SHF.L.U32 R5, R18, 0x10, RZ ;  /* 0x0000001012057819 */ /* 0x000fc400000006ff */
[----:B------:R-:W-:Y:S01]  /*0620*/  PRMT R22, R22, 0x7632, R22 ;  /* 0x0000763216167816 */ /* 0x000fe20000000016 */
[----:B-----5:R-:W-:Y:S01]  /*0630*/  IMAD.U32 R6, R19, 0x10000, RZ ;  /* 0x0001000013067824 */ /* 0x020fe200078e00ff */
[----:B------:R-:W-:Y:S01]  /*0640*/  SHF.L.U32 R7, R23, 0x10, RZ ;  /* 0x0000001017077819 */ /* 0x000fe200000006ff */
[----:B------:R-:W-:Y:S01]  /*0650*/  FADD R9, R4, R9 ;  /* 0x0000000904097221 */ /* 0x000fe20000000000 */
[----:B------:R-:W-:Y:S01]  /*0660*/  SHF.L.U32 R17, R17, 0x10, RZ ;  /* 0x0000001011117819 */ /* 0x000fe200000006ff */
[----:B------:R-:W-:Y:S01]  /*0670*/  FADD R5, R16, R5 ;  /* 0x0000000510057221 */ /* 0x000fe20000000000 */
[----:B------:R-:W-:Y:S01]  /*0680*/  SHF.L.U32 R22, R22, 0x10, RZ ;  /* 0x0000001016167819 */ /* 0x000fe200000006ff */
[----:B------:R-:W-:Y:S01]  /*0690*/  FADD R11, R7, R8 ;  /* 0x00000008070b7221 */ /* 0x000fe20000000000 */
[----:B------:R-:W-:Y:S01]  /*06a0*/  PRMT R4, R24, 0x7632, R4 ;  /* 0x0000763218047816 */ /* 0x000fe20000000004 */
[----:B------:R-:W-:Y:S01]  /*06b0*/  FADD R8, R17, R6 ;  /* 0x0000000611087221 */ /* 0x000fe20000000000 */
[----:B------:R-:W-:Y:S01]  /*06c0*/  IMAD.U32 R6, R25, 0x10000, RZ ;  /* 0x0001000019067824 */ /* 0x000fe200078e00ff */
[----:B------:R-:W-:Y:S01]  /*06d0*/  PRMT R23, R23, 0x7632, R23 ;  /* 0x0000763217177816 */ /* 0x000fe20000000017 */
[----:B------:R-:W-:Y:S01]  /*06e0*/  FADD R7, R22, R5 ;  /* 0x0000000516077221 */ /* 0x000fe20000000000 */
[----:B------:R-:W-:Y:S01]  /*06f0*/  SHF.L.U32 R4, R4, 0x10, RZ ;  /* 0x0000001004047819 */ /* 0x000fe200000006ff */
[----:B------:R-:W-:Y:S01]  /*0700*/  FADD R10, R6, R11 ;  /* 0x0000000b060a7221 */ /* 0x000fe20000000000 */
[----:B------:R-:W-:-:S02]  /*0710*/  SHF.L.U32 R24, R24, 0x10, RZ ;  /* 0x0000001018187819 */ /* 0x000fc400000006ff */
[----:B------:R-:W-:Y:S01]  /*0720*/  PRMT R5, R28, 0x7632, R5 ;  /* 0x000076321c057816 */ /* 0x000fe20000000005 */
[----:B------:R-:W-:Y:S01]  /*0730*/  FADD R6, R4, R7 ;  /* 0x0000000704067221 */ /* 0x000fe20000000000 */
[----:B------:R-:W-:Y:S01]  /*0740*/  SHF.L.U32 R23, R23, 0x10, RZ ;  /* 0x0000001017177819 */ /* 0x000fe200000006ff */
[----:B------:R-:W-:Y:S01]  /*0750*/  FADD R9, R24, R9 ;  /* 0x0000000918097221 */ /* 0x000fe20000000000 */
[----:B------:R-:W-:Y:S02]  /*0760*/  PRMT R25, R25, 0x7632, R25 ;  /* 0x0000763219197816 */ /* 0x000fe40000000019 */
[----:B------:R-:W-:Y:S01]  /*0770*/  SHF.L.U32 R4, R28, 0x10, RZ ;  /* 0x000000101c047819 */ /* 0x000fe200000006ff */
[----:B------:R-:W-:Y:S01]  /*0780*/  FADD R8, R23, R8 ;  /* 0x0000000817087221 */ /* 0x000fe20000000000 */
[----:B------:R-:W-:Y:S01]  /*0790*/  SHF.L.U32 R5, R5, 0x10, RZ ;  /* 0x0000001005057819 */ /* 0x000fe200000006ff */
[----:B------:R-:W-:Y:S01]  /*07a0*/  IMAD.U32 R25, R25, 0x10000, RZ ;  /* 0x0001000019197824 */ /* 0x000fe200078e00ff */
[C---:B------:R-:W-:Y:S01]  /*07b0*/  PRMT R7, R29.reuse, 0x7632, R7 ;  /* 0x000076321d077816 */ /* 0x040fe20000000007 */
[----:B------:R-:W-:Y:S01]  /*07c0*/  FADD R4, R4, R9 ;  /* 0x0000000904047221 */ /* 0x000fe20000000000 */
[----:B------:R-:W-:Y:S01]  /*07d0*/  SHF.L.U32 R29, R29, 0x10, RZ ;  /* 0x000000101d1d7819 */ /* 0x000fe200000006ff */
[----:B------:R-:W-:Y:S01]  /*07e0*/  FADD R5, R5, R6 ;  /* 0x0000000605057221 */ /* 0x000fe20000000000 */
[----:B------:R-:W-:Y:S01]  /*07f0*/  SHF.L.U32 R7, R7, 0x10, RZ ;  /* 0x0000001007077819 */ /* 0x000fe200000006ff */
[----:B------:R-:W-:Y:S01]  /*0800*/  FADD R16, R25, R8 ;  /* 0x0000000819107221 */ /* 0x000fe20000000000 */
[----:B------:R-:W-:Y:S01]  /*0810*/  FMUL R9, R4, R4 ;  /* 0x0000000404097220 */ /* 0x000fe20000400000 */
[----:B------:R-:W-:Y:S01]  /*0820*/  FADD R6, R29, R10 ;  /* 0x0000000a1d067221 */ /* 0x000fe20000000000 */
[----:B------:R-:W-:Y:S01]  /*0830*/  FMUL R8, R5, R5 ;  /* 0x0000000505087220 */ /* 0x000fe20000400000 */
[----:B------:R-:W-:Y:S01]  /*0840*/  FADD R7, R7, R16 ;  /* 0x0000001007077221 */ /* 0x000fe20000000000 */
[----:B------:R-:W-:Y:S01]  /*0850*/  FFMA R11, R20, R20, R9 ;  /* 0x00000014140b7223 */ /* 0x000fe20000000009 */
[----:B------:R-:W-:Y:S01]  /*0860*/  FMUL R10, R6, R6 ;  /* 0x00000006060a7220 */ /* 0x000fe20000400000 */
[----:B------:R-:W-:Y:S01]  /*0870*/  FFMA R8, R27, R27, R8 ;  /* 0x0000001b1b087223 */ /* 0x000fe20000000008 */
[----:B------:R-:W-:Y:S01]  /*0880*/  FMUL R9, R7, R7 ;  /* 0x0000000707097220 */ /* 0x000fe20000400000 */
[----:B------:R-:W-:Y:S01]  /*0890*/  F2FP.BF16.PACK_AB R18, R5, R4 ;  /* 0x000000040512723e */ /* 0x000fe200000010ff */
[----:B------:R-:W-:Y:S01]  /*08a0*/  FFMA R21, R21, R21, R10 ;  /* 0x0000001515157223 */ /* 0x000fe2000000000a */
[----:B------:R-:W-:Y:S01]  /*08b0*/  FADD R8, R8, R11 ;  /* 0x0000000b08087221 */ /* 0x000fe20000000000 */
[----:B------:R-:W-:Y:S01]  /*08c0*/  FFMA R9, R26, R26, R9 ;  /* 0x0000001a1a097223 */ /* 0x000fe20000000009 */
[----:B------:R-:W-:-:S02]  /*08d0*/  F2FP.BF16.PACK_AB R19, R7, R6 ;  /* 0x000000060713723e */ /* 0x000fc400000010ff */
[----:B------:R-:W-:-:S03]  /*08e0*/  FADD R8, R21, R8 ;  /* 0x0000000815087221 */ /* 0x000fc60000000000 */
[----:B------:R-:W-:Y:S01]  /*08f0*/  @!P1 STG.E.64 [R2.64+0x1000], R18 ;  /* 0x0010001202009986 */ /* 0x000fe2000c101b04 */
[----:B------:R-:W-:-:S05]  /*0900*/  FADD R8, R9, R8 ;  /* 0x0000000809087221 */ /* 0x000fca0000000000 */
[----:B------:R-:W-:-:S05]  /*0910*/  FSEL R8, R8, RZ, !P1 ;  /* 0x000000ff08087208 */ /* 0x000fca0004800000 */
[----:B------:R-:W0:Y:S02]  /*0920*/  SHFL.BFLY PT, R9, R8, 0x10, 0x1f ;  /* 0x0e001f0008097f89 */ /* 0x000e2400000e0000 */
[----:B0-----:R-:W-:Y:S01]  /*0930*/  FADD R9, R8, R9 ;  /* 0x0000000908097221 */ /* 0x001fe20000000000 */
[----:B------:R-:W-:-:S04]  /*0940*/  SHF.R.U32.HI R8, RZ, 0x3, R12 ;  /* 0x00000003ff087819 */ /* 0x000fc8000001160c */
[----:B------:R-:W0:Y:S01]  /*0950*/  SHFL.BFLY PT, R10, R9, 0x8, 0x1f ;  /* 0x0d001f00090a7f89 */ /* 0x000e2200000e0000 */
[----:B------:R-:W-:Y:S01]  /*0960*/  LOP3.LUT R8, R8, 0x3c, RZ, 0xc0, !PT ;  /* 0x0000003c08087812 */ /* 0x000fe200078ec0ff */
[----:B0-----:R-:W-:-:S05]  /*0970*/  FADD R10, R9, R10 ;  /* 0x0000000a090a7221 */ /* 0x001fca0000000000 */
[----:B------:R-:W0:Y:S02]  /*0980*/  SHFL.BFLY PT, R11, R10, 0x4, 0x1f ;  /* 0x0c801f000a0b7f89 */ /* 0x000e2400000e0000 */
[----:B0-----:R-:W-:-:S05]  /*0990*/  FADD R11, R10, R11 ;  /* 0x0000000b0a0b7221 */ /* 0x001fca0000000000 */
[----:B------:R-:W0:Y:S02]  /*09a0*/  SHFL.BFLY PT, R16, R11, 0x2, 0x1f ;  /* 0x0c401f000b107f89 */ /* 0x000e2400000e0000 */
[----:B0-----:R-:W-:Y:S02]  /*09b0*/  FADD R16, R11, R16 ;  /* 0x000000100b107221 */ /* 0x001fe40000000000 */
[----:B------:R-:W-:-:S03]  /*09c0*/  CS2R R10, SRZ ;  /* 0x00000000000a7805 */ /* 0x000fc6000001ff00 */
[----:B------:R-:W0:Y:S02]  /*09d0*/  SHFL.BFLY PT, R17, R16, 0x1, 0x1f ;  /* 0x0c201f0010117f89 */ /* 0x000e2400000e0000 */
[----:B0-----:R-:W-:-:S05]  /*09e0*/  FADD R17, R16, R17 ;  /* 0x0000001110117221 */ /* 0x001fca0000000000 */
[----:B------:R-:W-:Y:S04]  /*09f0*/  @!P0 STS [R8], R17 ;  /* 0x0000001108008388 */ /* 0x000fe80000000800 */
[----:B------:R-:W-:Y:S01]  /*0a00*/  BAR.SYNC.DEFER_BLOCKING 0x0 ;  /* 0x0000000000007b1d */ /* 0x000fe20000010000 */
[----:B------:R-:W-:-:S04]  /*0a10*/  LOP3.LUT P0, RZ, R12, 0xf, RZ, 0xc0, !PT ;  /* 0x0000000f0cff7812 */ /* 0x000fc8000780c0ff */
[----:B------:R-:W-:Y:S01]  /*0a20*/  ISETP.LT.AND P0, PT, R12, 0x10, !P0 ;  /* 0x000000100c00780c */ /* 0x000fe20004701270 */
[----:B------:R-:W0:Y:S04]  /*0a30*/  @!P2 LDS R15, [R12.X4] ;  /* 0x000000000c0fa984 */ /* 0x000e280000004800 */
[----:B0-----:R-:W0:Y:S02]  /*0a40*/  SHFL.BFLY PT, R4, R15, 0x8, 0x1f ;  /* 0x0d001f000f047f89 */ /* 0x001e2400000e0000 */
[----:B0-----:R-:W-:Y:S01]  /*0a50*/  FADD R4, R15, R4 ;  /* 0x000000040f047221 */ /* 0x001fe20000000000 */
[----:B------:R-:W-:-:S04]  /*0a60*/  IMAD.WIDE.U32 R14, R14, R13, c[0x0][0x188] ;  /* 0x000062000e0e7625 */ /* 0x000fc800078e000d */
[----:B------:R-:W0:Y:S02]  /*0a70*/  SHFL.BFLY PT, R5, R4, 0x4, 0x1f ;  /* 0x0c801f0004057f89 */ /* 0x000e2400000e0000 */
[----:B0-----:R-:W-:-:S05]  /*0a80*/  FADD R5, R4, R5 ;  /* 0x0000000504057221 */ /* 0x001fca0000000000 */
[----:B------:R-:W0:Y:S02]  /*0a90*/  SHFL.BFLY PT, R6, R5, 0x2, 0x1f ;  /* 0x0c401f0005067f89 */ /* 0x000e2400000e0000 */
[----:B0-----:R-:W-:-:S05]  /*0aa0*/  FADD R6, R5, R6 ;  /* 0x0000000605067221 */ /* 0x001fca0000000000 */
[----:B------:R-:W0:Y:S02]  /*0ab0*/  SHFL.BFLY PT, R7, R6, 0x1, 0x1f ;  /* 0x0c201f0006077f89 */ /* 0x000e2400000e0000 */
[----:B0-----:R-:W-:-:S05]  /*0ac0*/  FADD R7, R6, R7 ;  /* 0x0000000706077221 */ /* 0x001fca0000000000 */
[----:B------:R-:W-:Y:S04]  /*0ad0*/  @P0 STS [R12.X4], R7 ;  /* 0x000000070c000388 */ /* 0x000fe80000004800 */
[----:B------:R-:W-:Y:S06]  /*0ae0*/  BAR.SYNC.DEFER_BLOCKING 0x0 ;  /* 0x0000000000007b1d */ /* 0x000fec0000010000 */
[----:B------:R-:W2:Y:S04]  /*0af0*/  @!P1 LDG.E.EF.64 R10, [R2.64] ;  /* 0x00000004020a9981 */ /* 0x000ea8000c0e1b00 */
[----:B------:R-:W3:Y:S01]  /*0b00*/  LDG.E.EL.64 R8, [R14.64] ;  /* 0x000000040e087981 */ /* 0x000ee2000c2e1b00 */
[----:B------:R-:W-:-:S03]  /*0b10*/  MOV R5, 0x39800000 ;  /* 0x3980000000057802 */ /* 0x000fc60000000f00 */
[----:B------:R-:W0:Y:S02]  /*0b20*/  LDS R4, [RZ] ;  /* 0x00000000ff047984 */ /* 0x000e240000000800 */
[----:B0-----:R-:W-:-:S06]  /*0b30*/  FFMA R4, R4, R5, 9.9999999747524270788e-07 ;  /* 0x358637bd04047423 */ /* 0x001fcc0000000005 */
[----:B------:R-:W0:Y:S01]  /*0b40*/  MUFU.RSQ R4, R4 ;  /* 0x0000000400047308 */ /* 0x000e220000001400 */
[C---:B--2---:R-:W-:Y:S01]  /*0b50*/  PRMT R6, R10.reuse, 0x7632, R6 ;  /* 0x000076320a067816 */ /* 0x044fe20000000006 */
[----:B------:R-:W-:Y:S01]  /*0b60*/  IMAD.U32 R17, R10, 0x10000, RZ ;  /* 0x000100000a117824 */ /* 0x000fe200078e00ff */
[C---:B------:R-:W-:Y:S02]  /*0b70*/  PRMT R12, R11.reuse, 0x7632, R12 ;  /* 0x000076320b0c7816 */ /* 0x040fe4000000000c */
[----:B------:R-:W-:Y:S01]  /*0b80*/  SHF.L.U32 R11, R11, 0x10, RZ ;  /* 0x000000100b0b7819 */ /* 0x000fe200000006ff */
[----:B------:R-:W-:Y:S01]  /*0b90*/  IMAD.U32 R7, R6, 0x10000, RZ ;  /* 0x0001000006077824 */ /* 0x000fe200078e00ff */
[----:B---3--:R-:W-:Y:S01]  /*0ba0*/  PRMT R5, R8, 0x7632, R5 ;  /* 0x0000763208057816 */ /* 0x008fe20000000005 */
[C---:B0-----:R-:W-:Y:S01]  /*0bb0*/  FMUL R17, R4.reuse, R17 ;  /* 0x0000001104117220 */ /* 0x041fe20000400000 */
[----:B------:R-:W-:Y:S01]  /*0bc0*/  PRMT R10, R9, 0x7632, R10 ;  /* 0x00007632090a7816 */ /* 0x000fe2000000000a */
[----:B------:R-:W-:Y:S01]  /*0bd0*/  FMUL R6, R4, R7 ;  /* 0x0000000704067220 */ /* 0x000fe20000400000 */
[----:B------:R-:W-:Y:S01]  /*0be0*/  SHF.L.U32 R19, R12, 0x10, RZ ;  /* 0x000000100c137819 */ /* 0x000fe200000006ff */
[----:B------:R-:W-:Y:S01]  /*0bf0*/  FMUL R12, R4, R11 ;  /* 0x0000000b040c7220 */ /* 0x000fe20000400000 */
[----:B------:R-:W-:-:S02]  /*0c00*/  SHF.L.U32 R8, R8, 0x10, RZ ;  /* 0x0000001008087819 */ /* 0x000fc400000006ff */
[----:B------:R-:W-:Y:S01]  /*0c10*/  SHF.L.U32 R9, R9, 0x10, RZ ;  /* 0x0000001009097819 */ /* 0x000fe200000006ff */
[----:B------:R-:W-:Y:S01]  /*0c20*/  FMUL R19, R4, R19 ;  /* 0x0000001304137220 */ /* 0x000fe20000400000 */
[----:B------:R-:W-:Y:S01]  /*0c30*/  SHF.L.U32 R5, R5, 0x10, RZ ;  /* 0x0000001005057819 */ /* 0x000fe200000006ff */
[----:B------:R-:W-:Y:S01]  /*0c40*/  FMUL R8, R8, R17 ;  /* 0x0000001108087220 */ /* 0x000fe20000400000 */
[----:B------:R-:W-:Y:S01]  /*0c50*/  SHF.L.U32 R10, R10, 0x10, RZ ;  /* 0x000000100a0a7819 */ /* 0x000fe200000006ff */
[----:B------:R-:W-:Y:S02]  /*0c60*/  FMUL R9, R9, R12 ;  /* 0x0000000c09097220 */ /* 0x000fe40000400000 */
[----:B------:R-:W-:Y:S01]  /*0c70*/  FMUL R5, R5, R6 ;  /* 0x0000000605057220 */ /* 0x000fe20000400000 */
[----:B------:R-:W-:Y:S01]  /*0c80*/  IMAD.WIDE R6, R0, R13, c[0x0][0x190] ;  /* 0x0000640000067625 */ /* 0x000fe200078e020d */
[----:B------:R-:W-:-:S03]  /*0c90*/  FMUL R10, R10, R19 ;  /* 0x000000130a0a7220 */ /* 0x000fc60000400000 */
[----:B------:R-:W-:Y:S02]  /*0ca0*/  F2FP.BF16.PACK_AB R18, R5, R8 ;  /* 0x000000080512723e */ /* 0x000fe400000010ff */
[----:B------:R-:W-:Y:S02]  /*0cb0*/  F2FP.BF16.PACK_AB R19, R10, R9 ;  /* 0x000000090a13723e */ /* 0x000fe400000010ff */
[----:B------:R-:W-:-:S03]  /*0cc0*/  CS2R R8, SRZ ;  /* 0x0000000000087805 */ /* 0x000fc6000001ff00 */
[----:B------:R0:W-:Y:S04]  /*0cd0*/  @!P1 STG.E.64 [R6.64], R18 ;  /* 0x0000001206009986 */ /* 0x0001e8000c101b04 */
[----:B------:R-:W2:Y:S04]  /*0ce0*/  @!P1 LDG.E.EF.64 R8, [R2.64+0x1000] ;  /* 0x0010000402089981 */ /* 0x000ea8000c0e1b00 */
[----:B------:R-:W3:Y:S01]  /*0cf0*/  LDG.E.EL.64 R14, [R14.64+0x1000] ;  /* 0x001000040e0e7981 */ /* 0x000ee2000c2e1b00 */
[C---:B--2---:R-:W-:Y:S02]  /*0d00*/  PRMT R10, R8.reuse, 0x7632, R10 ;  /* 0x00007632080a7816 */ /* 0x044fe4000000000a */
[----:B------:R-:W-:-:S02]  /*0d10*/  SHF.L.U32 R11, R8, 0x10, RZ ;  /* 0x00000010080b7819 */ /* 0x000fc400000006ff */
[C---:B------:R-:W-:Y:S02]  /*0d20*/  PRMT R8, R9.reuse, 0x7632, R8 ;  /* 0x0000763209087816 */ /* 0x040fe40000000008 */
[----:B------:R-:W-:Y:S02]  /*0d30*/  SHF.L.U32 R17, R9, 0x10, RZ ;  /* 0x0000001009117819 */ /* 0x000fe400000006ff */
[----:B---3--:R-:W-:Y:S02]  /*0d40*/  PRMT R0, R14, 0x7632, R0 ;  /* 0x000076320e007816 */ /* 0x008fe40000000000 */
[C---:B------:R-:W-:Y:S02]  /*0d50*/  PRMT R12, R15.reuse, 0x7632, R12 ;  /* 0x000076320f0c7816 */ /* 0x040fe4000000000c */
[----:B------:R-:W-:Y:S02]  /*0d60*/  SHF.L.U32 R9, R10, 0x10, RZ ;  /* 0x000000100a097819 */ /* 0x000fe400000006ff */
[----:B------:R-:W-:Y:S01]  /*0d70*/  SHF.L.U32 R3, R8, 0x10, RZ ;  /* 0x0000001008037819 */ /* 0x000fe200000006ff */
[----:B------:R-:W-:Y:S01]  /*0d80*/  IMAD.U32 R5, R14, 0x10000, RZ ;  /* 0x000100000e057824 */ /* 0x000fe200078e00ff */
[----:B------:R-:W-:Y:S01]  /*0d90*/  SHF.L.U32 R13, R15, 0x10, RZ ;  /* 0x000000100f0d7819 */ /* 0x000fe200000006ff */
[----:B------:R-:W-:Y:S01]  /*0da0*/  IMAD.U32 R0, R0, 0x10000, RZ ;  /* 0x0001000000007824 */ /* 0x000fe200078e00ff */
[----:B------:R-:W-:Y:S01]  /*0db0*/  SHF.L.U32 R12, R12, 0x10, RZ ;  /* 0x000000100c0c7819 */ /* 0x000fe200000006ff */
[C---:B------:R-:W-:Y:S01]  /*0dc0*/  FMUL R2, R4.reuse, R11 ;  /* 0x0000000b04027220 */ /* 0x040fe20000400000 */
[C---:B------:R-:W-:Y:S01]  /*0dd0*/  FMUL R8, R4.reuse, R17 ;  /* 0x0000001104087220 */ /* 0x040fe20000400000 */
[C---:B------:R-:W-:Y:S01]  /*0de0*/  FMUL R9, R4.reuse, R9 ;  /* 0x0000000904097220 */ /* 0x040fe20000400000 */
[----:B------:R-:W-:Y:S01]  /*0df0*/  FMUL R3, R4, R3 ;  /* 0x0000000304037220 */ /* 0x000fe20000400000 */
[----:B------:R-:W-:Y:S01]  /*0e00*/  FMUL R2, R5, R2 ;  /* 0x0000000205027220 */ /* 0x000fe20000400000 */
[----:B------:R-:W-:Y:S01]  /*0e10*/  FMUL R8, R13, R8 ;  /* 0x000000080d087220 */ /* 0x000fe20000400000 */
[----:B------:R-:W-:Y:S01]  /*0e20*/  FMUL R9, R0, R9 ;  /* 0x0000000900097220 */ /* 0x000fe20000400000 */
[----:B------:R-:W-:-:S04]  /*0e30*/  FMUL R3, R12, R3 ;  /* 0x000000030c037220 */ /* 0x000fc80000400000 */
[----:B------:R-:W-:Y:S02]  /*0e40*/  F2FP.BF16.PACK_AB R2, R9, R2 ;  /* 0x000000020902723e */ /* 0x000fe400000010ff */
[----:B------:R-:W-:Y:S01]  /*0e50*/  F2FP.BF16.PACK_AB R3, R3, R8 ;  /* 0x000000080303723e */ /* 0x000fe200000010ff */
[----:B------:R-:W-:Y:S06]  /*0e60*/  @P1 EXIT ;  /* 0x000000000000194d */ /* 0x000fec0003800000 */
[----:B0-----:R-:W-:Y:S01]  /*0e70*/  STG.E.64 [R6.64+0x1000], R2 ;  /* 0x0010000206007986 */ /* 0x001fe2000c101b04 */
[----:B------:R-:W-:Y:S05]  /*0e80*/  EXIT ;  /* 0x000000000000794d */ /* 0x000fea0003800000 */
.L_x_0:
[----:B------:R-:W-:-:S00]  /*0e90*/  BRA `(.L_x_0) ;  /* 0xfffffff000007947 */ /* 0x000fc0000383ffff */
[----:B------:R-:W-:-:S00]  /*0ea0*/  NOP ;  /* 0x0000000000007918 */ /* 0x000fc00000000000 */
        /* <DEDUP_REMOVED lines=13> */
.L_x_1:


//--------------------- .nv.global.init           --------------------------
	.section	.nv.global.init,"aw",@progbits
.nv.global.init:
	.type		_$_str,@object
	.size		_$_str,(.L_0 - _$_str)
_$_str:
        /*0000*/ 	.byte	0x5f, 0x5f, 0x43, 0x55, 0x44, 0x41, 0x5f, 0x46, 0x54, 0x5a, 0x00
.L_0:


//--------------------- .nv.shared.triton_red_fused__to_copy_add_mean_mul_pow_rsqrt_10 --------------------------
	.section	.nv.shared.triton_red_fused__to_copy_add_mean_mul_pow_rsqrt_10,"aw",@nobits
	.sectionflags	@""
	.align	16
